//
// Generated by NVIDIA NVVM Compiler
//
// Compiler Build ID: CL-36424714
// Cuda compilation tools, release 13.0, V13.0.88
// Based on NVVM 20.0.0
//

.version 9.0
.target sm_100
.address_size 64

	// .globl	_Z14bisectionOnGPUPfS_S_if

.visible .entry _Z14bisectionOnGPUPfS_S_if(
	.param .u64 .ptr .align 1 _Z14bisectionOnGPUPfS_S_if_param_0,
	.param .u64 .ptr .align 1 _Z14bisectionOnGPUPfS_S_if_param_1,
	.param .u64 .ptr .align 1 _Z14bisectionOnGPUPfS_S_if_param_2,
	.param .u32 _Z14bisectionOnGPUPfS_S_if_param_3,
	.param .f32 _Z14bisectionOnGPUPfS_S_if_param_4
)
{
	.reg .pred 	%p<7>;
	.reg .b32 	%r<10>;
	.reg .b32 	%f<22>;
	.reg .b64 	%rd<12>;

	ld.param.u64 	%rd1, [_Z14bisectionOnGPUPfS_S_if_param_0];
	ld.param.u64 	%rd2, [_Z14bisectionOnGPUPfS_S_if_param_1];
	ld.param.u64 	%rd3, [_Z14bisectionOnGPUPfS_S_if_param_2];
	ld.param.u32 	%r4, [_Z14bisectionOnGPUPfS_S_if_param_3];
	ld.param.f32 	%f9, [_Z14bisectionOnGPUPfS_S_if_param_4];
	mov.u32 	%r5, %tid.x;
	mov.u32 	%r6, %ctaid.x;
	mov.u32 	%r7, %ntid.x;
	mad.lo.s32 	%r1, %r6, %r7, %r5;
	setp.ge.u32 	%p1, %r1, %r4;
	@%p1 bra 	$L__BB0_6;
	cvta.to.global.u64 	%rd4, %rd1;
	cvta.to.global.u64 	%rd5, %rd2;
	mul.wide.u32 	%rd6, %r1, 4;
	add.s64 	%rd7, %rd4, %rd6;
	ld.global.f32 	%f21, [%rd7];
	add.s64 	%rd8, %rd5, %rd6;
	ld.global.f32 	%f20, [%rd8];
	mov.b32 	%r9, 0;
$L__BB0_2:
	add.f32 	%f10, %f21, %f20;
	mul.f32 	%f5, %f10, 0f3F000000;
	fma.rn.f32 	%f6, %f5, %f5, 0fC0000000;
	abs.f32 	%f11, %f6;
	setp.eq.f32 	%p2, %f11, 0f00000000;
	@%p2 bra 	$L__BB0_4;
	sub.f32 	%f12, %f20, %f21;
	mul.f32 	%f13, %f12, 0f3F000000;
	setp.geu.f32 	%p3, %f13, %f9;
	@%p3 bra 	$L__BB0_5;
$L__BB0_4:
	cvta.to.global.u64 	%rd9, %rd3;
	add.s64 	%rd11, %rd9, %rd6;
	st.global.f32 	[%rd11], %f5;
	bra.uni 	$L__BB0_6;
$L__BB0_5:
	fma.rn.f32 	%f14, %f20, %f20, 0fC0000000;
	mul.f32 	%f15, %f14, %f6;
	setp.lt.f32 	%p4, %f15, 0f00000000;
	selp.f32 	%f16, 0f3F800000, 0f00000000, %p4;
	setp.geu.f32 	%p5, %f15, 0f00000000;
	selp.f32 	%f17, 0f3F800000, 0f00000000, %p5;
	mul.f32 	%f18, %f21, %f17;
	fma.rn.f32 	%f21, %f5, %f16, %f18;
	mul.f32 	%f19, %f20, %f16;
	fma.rn.f32 	%f20, %f5, %f17, %f19;
	add.s32 	%r9, %r9, 1;
	setp.ne.s32 	%p6, %r9, %r4;
	@%p6 bra 	$L__BB0_2;
$L__BB0_6:
	ret;

}


// ===== COMPILED SASS (sm_100) =====

	.target	sm_100

	.elftype	@"ET_EXEC"


//--------------------- .note.nv.tkinfo           --------------------------
	.section	.note.nv.tkinfo,"",@"SHT_NOTE"
	.sectionflags	@"SHF_NOTE_NV_TKINFO"
	.tkinfo
        /*0018*/ 	.word	0x00000002
        /*0030*/ 	.string	""
        /*0030*/ 	.string	"ptxas"
        /*0030*/ 	.string	"Cuda compilation tools, release 13.0, V13.0.88"
        /*0030*/ 	.string	"Build cuda_13.0.r13.0/compiler.36424714_0"
        /*0030*/ 	.string	"-arch sm_100 -m 64 "



//--------------------- .note.nv.cuinfo           --------------------------
	.section	.note.nv.cuinfo,"",@"SHT_NOTE"
	.sectionflags	@"SHF_NOTE_NV_CUINFO"
        /*0018*/ 	.short	0x0002
        /*001a*/ 	.short	0x0064
        /*001c*/ 	.short	0x0082
	.zero		2


//--------------------- .nv.info                  --------------------------
	.section	.nv.info,"",@"SHT_CUDA_INFO"
	.align	4


	//----- nvinfo : EIATTR_REGCOUNT
	.align		4
        /*0000*/ 	.byte	0x04, 0x2f
        /*0002*/ 	.short	(.L_1 - .L_0)
	.align		4
.L_0:
        /*0004*/ 	.word	index@(_Z14bisectionOnGPUPfS_S_if)
        /*0008*/ 	.word	0x0000000c


	//----- nvinfo : EIATTR_FRAME_SIZE
	.align		4
.L_1:
        /*000c*/ 	.byte	0x04, 0x11
        /*000e*/ 	.short	(.L_3 - .L_2)
	.align		4
.L_2:
        /*0010*/ 	.word	index@(_Z14bisectionOnGPUPfS_S_if)
        /*0014*/ 	.word	0x00000000


	//----- nvinfo : EIATTR_MIN_STACK_SIZE
	.align		4
.L_3:
        /*0018*/ 	.byte	0x04, 0x12
        /*001a*/ 	.short	(.L_5 - .L_4)
	.align		4
.L_4:
        /*001c*/ 	.word	index@(_Z14bisectionOnGPUPfS_S_if)
        /*0020*/ 	.word	0x00000000
.L_5:


//--------------------- .nv.compat                --------------------------
	.section	.nv.compat,"",@"SHT_CUDA_COMPAT_INFO"
	.align	4
        /*0000*/ 	.byte	0x02, 0x09, 0x00, 0x00, 0x02, 0x02, 0x01, 0x00, 0x02, 0x05, 0x05, 0x00, 0x03, 0x07, 0x01, 0x01
        /*0010*/ 	.byte	0x02, 0x03, 0x00, 0x00, 0x02, 0x06, 0x01, 0x00, 0x04, 0x0b, 0x08, 0x00, 0x09, 0x00, 0x00, 0x00
        /*0020*/ 	.byte	0x00, 0x00, 0x00, 0x00


//--------------------- .nv.info._Z14bisectionOnGPUPfS_S_if --------------------------
	.section	.nv.info._Z14bisectionOnGPUPfS_S_if,"",@"SHT_CUDA_INFO"
	.sectionflags	@""
	.align	4


	//----- nvinfo : EIATTR_CUDA_API_VERSION
	.align		4
        /*0000*/ 	.byte	0x04, 0x37
        /*0002*/ 	.short	(.L_7 - .L_6)
.L_6:
        /*0004*/ 	.word	0x00000082


	//----- nvinfo : EIATTR_KPARAM_INFO
	.align		4
.L_7:
        /*0008*/ 	.byte	0x04, 0x17
        /*000a*/ 	.short	(.L_9 - .L_8)
.L_8:
        /*000c*/ 	.word	0x00000000
        /*0010*/ 	.short	0x0004
        /*0012*/ 	.short	0x001c
        /*0014*/ 	.byte	0x00, 0xf0, 0x11, 0x00


	//----- nvinfo : EIATTR_KPARAM_INFO
	.align		4
.L_9:
        /*0018*/ 	.byte	0x04, 0x17
        /*001a*/ 	.short	(.L_11 - .L_10)
.L_10:
        /*001c*/ 	.word	0x00000000
        /*0020*/ 	.short	0x0003
        /*0022*/ 	.short	0x0018
        /*0024*/ 	.byte	0x00, 0xf0, 0x11, 0x00


	//----- nvinfo : EIATTR_KPARAM_INFO
	.align		4
.L_11:
        /*0028*/ 	.byte	0x04, 0x17
        /*002a*/ 	.short	(.L_13 - .L_12)
.L_12:
        /*002c*/ 	.word	0x00000000
        /*0030*/ 	.short	0x0002
        /*0032*/ 	.short	0x0010
        /*0034*/ 	.byte	0x00, 0xf5, 0x21, 0x00


	//----- nvinfo : EIATTR_KPARAM_INFO
	.align		4
.L_13:
        /*0038*/ 	.byte	0x04, 0x17
        /*003a*/ 	.short	(.L_15 - .L_14)
.L_14:
        /*003c*/ 	.word	0x00000000
        /*0040*/ 	.short	0x0001
        /*0042*/ 	.short	0x0008
        /*0044*/ 	.byte	0x00, 0xf5, 0x21, 0x00


	//----- nvinfo : EIATTR_KPARAM_INFO
	.align		4
.L_15:
        /*0048*/ 	.byte	0x04, 0x17
        /*004a*/ 	.short	(.L_17 - .L_16)
.L_16:
        /*004c*/ 	.word	0x00000000
        /*0050*/ 	.short	0x0000
        /*0052*/ 	.short	0x0000
        /*0054*/ 	.byte	0x00, 0xf5, 0x21, 0x00


	//----- nvinfo : EIATTR_SPARSE_MMA_MASK
	.align		4
.L_17:
        /*0058*/ 	.byte	0x03, 0x50
        /*005a*/ 	.short	0x0000


	//----- nvinfo : EIATTR_MAXREG_COUNT
	.align		4
        /*005c*/ 	.byte	0x03, 0x1b
        /*005e*/ 	.short	0x00ff


	//----- nvinfo : EIATTR_MERCURY_ISA_VERSION
	.align		4
        /*0060*/ 	.byte	0x03, 0x5f
        /*0062*/ 	.short	0x0101


	//----- nvinfo : EIATTR_VRC_CTA_INIT_COUNT
	.align		4
        /*0064*/ 	.byte	0x02, 0x4a
	.zero		1
	.zero		1


	//----- nvinfo : EIATTR_EXIT_INSTR_OFFSETS
	.align		4
        /*0068*/ 	.byte	0x04, 0x1c
        /*006a*/ 	.short	(.L_19 - .L_18)


	//   ....[0]....
.L_18:
        /*006c*/ 	.word	0x00000070


	//   ....[1]....
        /*0070*/ 	.word	0x00000260


	//   ....[2]....
        /*0074*/ 	.word	0x000002b0


	//----- nvinfo : EIATTR_CRS_STACK_SIZE
	.align		4
.L_19:
        /*0078*/ 	.byte	0x04, 0x1e
        /*007a*/ 	.short	(.L_21 - .L_20)
.L_20:
        /*007c*/ 	.word	0x00000000


	//----- nvinfo : EIATTR_CBANK_PARAM_SIZE
	.align		4
.L_21:
        /*0080*/ 	.byte	0x03, 0x19
        /*0082*/ 	.short	0x0020


	//----- nvinfo : EIATTR_PARAM_CBANK
	.align		4
        /*0084*/ 	.byte	0x04, 0x0a
        /*0086*/ 	.short	(.L_23 - .L_22)
	.align		4
.L_22:
        /*0088*/ 	.word	index@(.nv.constant0._Z14bisectionOnGPUPfS_S_if)
        /*008c*/ 	.short	0x0380
        /*008e*/ 	.short	0x0020


	//----- nvinfo : EIATTR_SW_WAR
	.align		4
.L_23:
        /*0090*/ 	.byte	0x04, 0x36
        /*0092*/ 	.short	(.L_25 - .L_24)
.L_24:
        /*0094*/ 	.word	0x00000008
.L_25:


//--------------------- .nv.callgraph             --------------------------
	.section	.nv.callgraph,"",@"SHT_CUDA_CALLGRAPH"
	.align	4
	.sectionentsize	8
	.align		4
        /*0000*/ 	.word	0x00000000
	.align		4
        /*0004*/ 	.word	0xffffffff
	.align		4
        /*0008*/ 	.word	0x00000000
	.align		4
        /*000c*/ 	.word	0xfffffffe
	.align		4
        /*0010*/ 	.word	0x00000000
	.align		4
        /*0014*/ 	.word	0xfffffffd
	.align		4
        /*0018*/ 	.word	0x00000000
	.align		4
        /*001c*/ 	.word	0xfffffffc


//--------------------- .text._Z14bisectionOnGPUPfS_S_if --------------------------
	.section	.text._Z14bisectionOnGPUPfS_S_if,"ax",@progbits
	.align	128
        .global         _Z14bisectionOnGPUPfS_S_if
        .type           _Z14bisectionOnGPUPfS_S_if,@function
        .size           _Z14bisectionOnGPUPfS_S_if,(.L_x_4 - _Z14bisectionOnGPUPfS_S_if)
        .other          _Z14bisectionOnGPUPfS_S_if,@"STO_CUDA_ENTRY STV_DEFAULT"
_Z14bisectionOnGPUPfS_S_if:
.text._Z14bisectionOnGPUPfS_S_if:
[----:B------:R-:W-:Y:S01]  /*0000*/  LDC R1, c[0x0][0x37c] ;  /* 0x0000df00ff017b82 */ /* 0x000fe20000000800 */
[----:B------:R-:W0:Y:S07]  /*0010*/  S2R R7, SR_TID.X ;  /* 0x0000000000077919 */ /* 0x000e2e0000002100 */
[----:B------:R-:W0:Y:S01]  /*0020*/  S2UR UR4, SR_CTAID.X ;  /* 0x00000000000479c3 */ /* 0x000e220000002500 */
[----:B------:R-:W1:Y:S07]  /*0030*/  LDCU UR5, c[0x0][0x398] ;  /* 0x00007300ff0577ac */ /* 0x000e6e0008000800 */
[----:B------:R-:W0:Y:S02]  /*0040*/  LDC R0, c[0x0][0x360] ;  /* 0x0000d800ff007b82 */ /* 0x000e240000000800 */
[----:B0-----:R-:W-:-:S05]  /*0050*/  IMAD R7, R0, UR4, R7 ;  /* 0x0000000400077c24 */ /* 0x001fca000f8e0207 */
[----:B-1----:R-:W-:-:S13]  /*0060*/  ISETP.GE.U32.AND P0, PT, R7, UR5, PT ;  /* 0x0000000507007c0c */ /* 0x002fda000bf06070 */
[----:B------:R-:W-:Y:S05]  /*0070*/  @P0 EXIT ;  /* 0x000000000000094d */ /* 0x000fea0003800000 */
[----:B------:R-:W0:Y:S01]  /*0080*/  LDC.64 R2, c[0x0][0x380] ;  /* 0x0000e000ff027b82 */ /* 0x000e220000000a00 */
[----:B------:R-:W1:Y:S01]  /*0090*/  LDCU.64 UR4, c[0x0][0x358] ;  /* 0x00006b00ff0477ac */ /* 0x000e620008000a00 */
[----:B------:R-:W2:Y:S06]  /*00a0*/  LDCU UR6, c[0x0][0x39c] ;  /* 0x00007380ff0677ac */ /* 0x000eac0008000800 */
[----:B------:R-:W3:Y:S01]  /*00b0*/  LDC.64 R4, c[0x0][0x388] ;  /* 0x0000e200ff047b82 */ /* 0x000ee20000000a00 */
[----:B------:R-:W4:Y:S01]  /*00c0*/  LDCU UR7, c[0x0][0x398] ;  /* 0x00007300ff0777ac */ /* 0x000f220008000800 */
[----:B0-----:R-:W-:-:S06]  /*00d0*/  IMAD.WIDE.U32 R2, R7, 0x4, R2 ;  /* 0x0000000407027825 */ /* 0x001fcc00078e0002 */
[----:B-1----:R0:W5:Y:S01]  /*00e0*/  LDG.E R2, desc[UR4][R2.64] ;  /* 0x0000000402027981 */ /* 0x002162000c1e1900 */
[----:B---3--:R-:W-:-:S06]  /*00f0*/  IMAD.WIDE.U32 R4, R7, 0x4, R4 ;  /* 0x0000000407047825 */ /* 0x008fcc00078e0004 */
[----:B------:R0:W5:Y:S01]  /*0100*/  LDG.E R5, desc[UR4][R4.64] ;  /* 0x0000000404057981 */ /* 0x000162000c1e1900 */
[----:B------:R-:W-:Y:S01]  /*0110*/  HFMA2 R0, -RZ, RZ, 0, 0 ;  /* 0x00000000ff007431 */ /* 0x000fe200000001ff */
[----:B--2-4-:R-:W-:Y:S06]  /*0120*/  BSSY.RECONVERGENT B0, `(.L_x_0) ;  /* 0x0000015000007945 */ /* 0x014fec0003800200 */
.L_x_2:
[C-C-:B0----5:R-:W-:Y:S01]  /*0130*/  FADD R4, R5.reuse, -R2.reuse ;  /* 0x8000000205047221 */ /* 0x161fe20000000000 */
[----:B------:R-:W-:-:S03]  /*0140*/  FADD R3, R5, R2 ;  /* 0x0000000205037221 */ /* 0x000fc60000000000 */
[----:B------:R-:W-:Y:S01]  /*0150*/  FMUL R4, R4, 0.5 ;  /* 0x3f00000004047820 */ /* 0x000fe20000400000 */
[----:B------:R-:W-:-:S04]  /*0160*/  FMUL R8, R3, 0.5 ;  /* 0x3f00000003087820 */ /* 0x000fc80000400000 */
[----:B------:R-:W-:Y:S01]  /*0170*/  FFMA R6, R8, R8, -2 ;  /* 0xc000000008067423 */ /* 0x000fe20000000008 */
[----:B------:R-:W-:-:S04]  /*0180*/  FSETP.GEU.AND P0, PT, R4, UR6, PT ;  /* 0x0000000604007c0b */ /* 0x000fc8000bf0e000 */
[----:B------:R-:W-:-:S13]  /*0190*/  FSETP.EQ.OR P0, PT, |R6|, RZ, !P0 ;  /* 0x000000ff0600720b */ /* 0x000fda0004702600 */
[----:B------:R-:W-:Y:S05]  /*01a0*/  @P0 BRA `(.L_x_1) ;  /* 0x0000000000300947 */ /* 0x000fea0003800000 */
[----:B------:R-:W-:Y:S01]  /*01b0*/  IADD3 R0, PT, PT, R0, 0x1, RZ ;  /* 0x0000000100007810 */ /* 0x000fe20007ffe0ff */
[----:B------:R-:W-:-:S03]  /*01c0*/  FFMA R3, R5, R5, -2 ;  /* 0xc000000005037423 */ /* 0x000fc60000000005 */
[----:B------:R-:W-:Y:S01]  /*01d0*/  ISETP.NE.AND P0, PT, R0, UR7, PT ;  /* 0x0000000700007c0c */ /* 0x000fe2000bf05270 */
[----:B------:R-:W-:-:S05]  /*01e0*/  FMUL R3, R6, R3 ;  /* 0x0000000306037220 */ /* 0x000fca0000400000 */
[C---:B------:R-:W-:Y:S02]  /*01f0*/  FSET.BF.GEU.AND R9, R3.reuse, RZ, PT ;  /* 0x000000ff0309720a */ /* 0x040fe4000380e000 */
[----:B------:R-:W-:-:S03]  /*0200*/  FSET.BF.LT.AND R4, R3, RZ, PT ;  /* 0x000000ff0304720a */ /* 0x000fc60003801000 */
[----:B------:R-:W-:Y:S02]  /*0210*/  FMUL R3, R9, R2 ;  /* 0x0000000209037220 */ /* 0x000fe40000400000 */
[----:B------:R-:W-:Y:S02]  /*0220*/  FMUL R6, R4, R5 ;  /* 0x0000000504067220 */ /* 0x000fe40000400000 */
[C---:B------:R-:W-:Y:S02]  /*0230*/  FFMA R2, R8.reuse, R4, R3 ;  /* 0x0000000408027223 */ /* 0x040fe40000000003 */
[----:B------:R-:W-:Y:S01]  /*0240*/  FFMA R5, R8, R9, R6 ;  /* 0x0000000908057223 */ /* 0x000fe20000000006 */
[----:B------:R-:W-:Y:S06]  /*0250*/  @P0 BRA `(.L_x_2) ;  /* 0xfffffffc00b40947 */ /* 0x000fec000383ffff */
[----:B------:R-:W-:Y:S05]  /*0260*/  EXIT ;  /* 0x000000000000794d */ /* 0x000fea0003800000 */
.L_x_1:
[----:B------:R-:W-:Y:S05]  /*0270*/  BSYNC.RECONVERGENT B0 ;  /* 0x0000000000007941 */ /* 0x000fea0003800200 */
.L_x_0:
[----:B------:R-:W0:Y:S02]  /*0280*/  LDC.64 R2, c[0x0][0x390] ;  /* 0x0000e400ff027b82 */ /* 0x000e240000000a00 */
[----:B0-----:R-:W-:-:S05]  /*0290*/  IMAD.WIDE.U32 R2, R7, 0x4, R2 ;  /* 0x0000000407027825 */ /* 0x001fca00078e0002 */
[----:B------:R-:W-:Y:S01]  /*02a0*/  STG.E desc[UR4][R2.64], R8 ;  /* 0x0000000802007986 */ /* 0x000fe2000c101904 */
[----:B------:R-:W-:Y:S05]  /*02b0*/  EXIT ;  /* 0x000000000000794d */ /* 0x000fea0003800000 */
.L_x_3:
[----:B------:R-:W-:-:S00]  /*02c0*/  BRA `(.L_x_3) ;  /* 0xfffffffc00fc7947 */ /* 0x000fc0000383ffff */
[----:B------:R-:W-:-:S00]  /*02d0*/  NOP ;  /* 0x0000000000007918 */ /* 0x000fc00000000000 */
        /* <DEDUP_REMOVED lines=10> */
.L_x_4:


//--------------------- .nv.shared.reserved.0     --------------------------
	.section	.nv.shared.reserved.0,"aw",@nobits
	.weak		__nv_reservedSMEM_offset_0_alias
	.size		__nv_reservedSMEM_offset_0_alias, 0, 64
	.other		__nv_reservedSMEM_offset_0_alias,@"STO_CUDA_RESERVED_SHARED STV_DEFAULT"
__nv_reservedSMEM_offset_0_alias:
	.zero		0
	.zero		64


//--------------------- .nv.constant0._Z14bisectionOnGPUPfS_S_if --------------------------
	.section	.nv.constant0._Z14bisectionOnGPUPfS_S_if,"a",@progbits
	.sectionflags	@""
	.align	4
.nv.constant0._Z14bisectionOnGPUPfS_S_if:
	.zero		928


//--------------------- SYMBOLS --------------------------

	.type		.nv.reservedSmem.offset0,@object
	.size		.nv.reservedSmem.offset0,0x4
